//
// Generated by NVIDIA NVVM Compiler
//
// Compiler Build ID: CL-36424714
// Cuda compilation tools, release 13.0, V13.0.88
// Based on NVVM 20.0.0
//

.version 9.0
.target sm_100
.address_size 64

	// .globl	_Z14deadlockKernelv
.extern .func  (.param .b32 func_retval0) vprintf
(
	.param .b64 vprintf_param_0,
	.param .b64 vprintf_param_1
)
;
.global .align 1 .b8 $str[27] = {84, 104, 114, 101, 97, 100, 32, 37, 100, 58, 32, 66, 101, 102, 111, 114, 101, 32, 98, 97, 114, 114, 105, 101, 114, 10};
.global .align 1 .b8 $str$1[26] = {84, 104, 114, 101, 97, 100, 32, 37, 100, 58, 32, 65, 102, 116, 101, 114, 32, 98, 97, 114, 114, 105, 101, 114, 10};

.visible .entry _Z14deadlockKernelv()
{
	.local .align 8 .b8 	__local_depot0[8];
	.reg .b64 	%SP;
	.reg .b64 	%SPL;
	.reg .pred 	%p<2>;
	.reg .b32 	%r<9>;
	.reg .b64 	%rd<8>;

	mov.u64 	%SPL, __local_depot0;
	cvta.local.u64 	%SP, %SPL;
	add.u64 	%rd2, %SP, 0;
	add.u64 	%rd1, %SPL, 0;
	mov.u32 	%r2, %ctaid.x;
	mov.u32 	%r3, %ntid.x;
	mov.u32 	%r4, %tid.x;
	mad.lo.s32 	%r1, %r2, %r3, %r4;
	st.local.u32 	[%rd1], %r1;
	mov.u64 	%rd3, $str;
	cvta.global.u64 	%rd4, %rd3;
	{ // callseq 0, 0
	.param .b64 param0;
	st.param.b64 	[param0], %rd4;
	.param .b64 param1;
	st.param.b64 	[param1], %rd2;
	.param .b32 retval0;
	call.uni (retval0), 
	vprintf, 
	(
	param0, 
	param1
	);
	ld.param.b32 	%r5, [retval0];
	} // callseq 0
	setp.gt.s32 	%p1, %r1, 15;
	@%p1 bra 	$L__BB0_2;
	bar.sync 	0;
$L__BB0_2:
	st.local.u32 	[%rd1], %r1;
	mov.u64 	%rd5, $str$1;
	cvta.global.u64 	%rd6, %rd5;
	{ // callseq 1, 0
	.param .b64 param0;
	st.param.b64 	[param0], %rd6;
	.param .b64 param1;
	st.param.b64 	[param1], %rd2;
	.param .b32 retval0;
	call.uni (retval0), 
	vprintf, 
	(
	param0, 
	param1
	);
	ld.param.b32 	%r7, [retval0];
	} // callseq 1
	ret;

}


// ===== COMPILED SASS (sm_100) =====

	.target	sm_100

	.elftype	@"ET_EXEC"


//--------------------- .note.nv.tkinfo           --------------------------
	.section	.note.nv.tkinfo,"",@"SHT_NOTE"
	.sectionflags	@"SHF_NOTE_NV_TKINFO"
	.tkinfo
        /*0018*/ 	.word	0x00000002
        /*0030*/ 	.string	""
        /*0030*/ 	.string	"ptxas"
        /*0030*/ 	.string	"Cuda compilation tools, release 13.0, V13.0.88"
        /*0030*/ 	.string	"Build cuda_13.0.r13.0/compiler.36424714_0"
        /*0030*/ 	.string	"-arch sm_100 -m 64 "



//--------------------- .note.nv.cuinfo           --------------------------
	.section	.note.nv.cuinfo,"",@"SHT_NOTE"
	.sectionflags	@"SHF_NOTE_NV_CUINFO"
        /*0018*/ 	.short	0x0002
        /*001a*/ 	.short	0x0064
        /*001c*/ 	.short	0x0082
	.zero		2


//--------------------- .nv.info                  --------------------------
	.section	.nv.info,"",@"SHT_CUDA_INFO"
	.align	4


	//----- nvinfo : EIATTR_REGCOUNT
	.align		4
        /*0000*/ 	.byte	0x04, 0x2f
        /*0002*/ 	.short	(.L_3 - .L_2)
	.align		4
.L_2:
        /*0004*/ 	.word	index@(_Z14deadlockKernelv)
        /*0008*/ 	.word	0x00000018


	//----- nvinfo : EIATTR_FRAME_SIZE
	.align		4
.L_3:
        /*000c*/ 	.byte	0x04, 0x11
        /*000e*/ 	.short	(.L_5 - .L_4)
	.align		4
.L_4:
        /*0010*/ 	.word	index@(_Z14deadlockKernelv)
        /*0014*/ 	.word	0x00000008


	//----- nvinfo : EIATTR_MIN_STACK_SIZE
	.align		4
.L_5:
        /*0018*/ 	.byte	0x04, 0x12
        /*001a*/ 	.short	(.L_7 - .L_6)
	.align		4
.L_6:
        /*001c*/ 	.word	index@(_Z14deadlockKernelv)
        /*0020*/ 	.word	0x00000008
.L_7:


//--------------------- .nv.compat                --------------------------
	.section	.nv.compat,"",@"SHT_CUDA_COMPAT_INFO"
	.align	4
        /*0000*/ 	.byte	0x02, 0x09, 0x00, 0x00, 0x02, 0x02, 0x01, 0x00, 0x02, 0x05, 0x05, 0x00, 0x03, 0x07, 0x01, 0x01
        /*0010*/ 	.byte	0x02, 0x03, 0x00, 0x00, 0x02, 0x06, 0x01, 0x00, 0x04, 0x0b, 0x08, 0x00, 0x09, 0x00, 0x00, 0x00
        /*0020*/ 	.byte	0x00, 0x00, 0x00, 0x00


//--------------------- .nv.info._Z14deadlockKernelv --------------------------
	.section	.nv.info._Z14deadlockKernelv,"",@"SHT_CUDA_INFO"
	.sectionflags	@""
	.align	4


	//----- nvinfo : EIATTR_CUDA_API_VERSION
	.align		4
        /*0000*/ 	.byte	0x04, 0x37
        /*0002*/ 	.short	(.L_9 - .L_8)
.L_8:
        /*0004*/ 	.word	0x00000082


	//----- nvinfo : EIATTR_SPARSE_MMA_MASK
	.align		4
.L_9:
        /*0008*/ 	.byte	0x03, 0x50
        /*000a*/ 	.short	0x0000


	//----- nvinfo : EIATTR_MAXREG_COUNT
	.align		4
        /*000c*/ 	.byte	0x03, 0x1b
        /*000e*/ 	.short	0x00ff


	//----- nvinfo : EIATTR_NUM_BARRIERS
	.align		4
        /*0010*/ 	.byte	0x02, 0x4c
        /*0012*/ 	.byte	0x01
	.zero		1


	//----- nvinfo : EIATTR_EXTERNS
	.align		4
        /*0014*/ 	.byte	0x04, 0x0f
        /*0016*/ 	.short	(.L_11 - .L_10)


	//   ....[0]....
	.align		4
.L_10:
        /*0018*/ 	.word	index@(vprintf)


	//----- nvinfo : EIATTR_MERCURY_ISA_VERSION
	.align		4
.L_11:
        /*001c*/ 	.byte	0x03, 0x5f
        /*001e*/ 	.short	0x0101


	//----- nvinfo : EIATTR_VRC_CTA_INIT_COUNT
	.align		4
        /*0020*/ 	.byte	0x02, 0x4a
	.zero		1
	.zero		1


	//----- nvinfo : EIATTR_SYSCALL_OFFSETS
	.align		4
        /*0024*/ 	.byte	0x04, 0x46
        /*0026*/ 	.short	(.L_13 - .L_12)


	//   ....[0]....
.L_12:
        /*0028*/ 	.word	0x00000130


	//   ....[1]....
        /*002c*/ 	.word	0x00000200


	//----- nvinfo : EIATTR_EXIT_INSTR_OFFSETS
	.align		4
.L_13:
        /*0030*/ 	.byte	0x04, 0x1c
        /*0032*/ 	.short	(.L_15 - .L_14)


	//   ....[0]....
.L_14:
        /*0034*/ 	.word	0x00000210


	//----- nvinfo : EIATTR_SW_WAR
	.align		4
.L_15:
        /*0038*/ 	.byte	0x04, 0x36
        /*003a*/ 	.short	(.L_17 - .L_16)
.L_16:
        /*003c*/ 	.word	0x00000008
.L_17:


//--------------------- .nv.callgraph             --------------------------
	.section	.nv.callgraph,"",@"SHT_CUDA_CALLGRAPH"
	.align	4
	.sectionentsize	8
	.align		4
        /*0000*/ 	.word	0x00000000
	.align		4
        /*0004*/ 	.word	0xffffffff
	.align		4
        /*0008*/ 	.word	index@(_Z14deadlockKernelv)
	.align		4
        /*000c*/ 	.word	index@(vprintf)
	.align		4
        /*0010*/ 	.word	0x00000000
	.align		4
        /*0014*/ 	.word	0xfffffffe
	.align		4
        /*0018*/ 	.word	0x00000000
	.align		4
        /*001c*/ 	.word	0xfffffffd
	.align		4
        /*0020*/ 	.word	0x00000000
	.align		4
        /*0024*/ 	.word	0xfffffffc


//--------------------- .nv.constant4             --------------------------
	.section	.nv.constant4,"a",@progbits
	.align	8
	.align		8
.nv.constant4:
        /*0000*/ 	.dword	vprintf
	.align		8
        /*0008*/ 	.dword	$str
	.align		8
        /*0010*/ 	.dword	$str$1


//--------------------- .text._Z14deadlockKernelv --------------------------
	.section	.text._Z14deadlockKernelv,"ax",@progbits
	.align	128
        .global         _Z14deadlockKernelv
        .type           _Z14deadlockKernelv,@function
        .size           _Z14deadlockKernelv,(.L_x_3 - _Z14deadlockKernelv)
        .other          _Z14deadlockKernelv,@"STO_CUDA_ENTRY STV_DEFAULT"
_Z14deadlockKernelv:
.text._Z14deadlockKernelv:
[----:B------:R-:W0:Y:S01]  /*0000*/  LDC R1, c[0x0][0x37c] ;  /* 0x0000df00ff017b82 */ /* 0x000e220000000800 */
[----:B------:R-:W1:Y:S01]  /*0010*/  S2R R3, SR_TID.X ;  /* 0x0000000000037919 */ /* 0x000e620000002100 */
[----:B------:R-:W2:Y:S06]  /*0020*/  LDCU UR5, c[0x0][0x2fc] ;  /* 0x00005f80ff0577ac */ /* 0x000eac0008000800 */
[----:B------:R-:W1:Y:S01]  /*0030*/  S2UR UR6, SR_CTAID.X ;  /* 0x00000000000679c3 */ /* 0x000e620000002500 */
[----:B0-----:R-:W-:Y:S01]  /*0040*/  VIADD R1, R1, 0xfffffff8 ;  /* 0xfffffff801017836 */ /* 0x001fe20000000000 */
[----:B------:R-:W-:Y:S01]  /*0050*/  MOV R0, 0x0 ;  /* 0x0000000000007802 */ /* 0x000fe20000000f00 */
[----:B------:R-:W0:Y:S05]  /*0060*/  LDCU UR4, c[0x0][0x2f8] ;  /* 0x00005f00ff0477ac */ /* 0x000e2a0008000800 */
[----:B------:R-:W1:Y:S08]  /*0070*/  LDC R2, c[0x0][0x360] ;  /* 0x0000d800ff027b82 */ /* 0x000e700000000800 */
[----:B------:R3:W4:Y:S01]  /*0080*/  LDC.64 R8, c[0x4][R0] ;  /* 0x0100000000087b82 */ /* 0x0007220000000a00 */
[----:B0-----:R-:W-:-:S05]  /*0090*/  IADD3 R16, P0, PT, R1, UR4, RZ ;  /* 0x0000000401107c10 */ /* 0x001fca000ff1e0ff */
[----:B--2---:R-:W-:Y:S02]  /*00a0*/  IMAD.X R17, RZ, RZ, UR5, P0 ;  /* 0x00000005ff117e24 */ /* 0x004fe400080e06ff */
[----:B------:R-:W-:-:S03]  /*00b0*/  IMAD.MOV.U32 R6, RZ, RZ, R16 ;  /* 0x000000ffff067224 */ /* 0x000fc600078e0010 */
[----:B------:R-:W-:Y:S01]  /*00c0*/  MOV R7, R17 ;  /* 0x0000001100077202 */ /* 0x000fe20000000f00 */
[----:B-1----:R-:W-:Y:S01]  /*00d0*/  IMAD R2, R2, UR6, R3 ;  /* 0x0000000602027c24 */ /* 0x002fe2000f8e0203 */
[----:B------:R-:W0:Y:S04]  /*00e0*/  LDCU.64 UR6, c[0x4][0x8] ;  /* 0x01000100ff0677ac */ /* 0x000e280008000a00 */
[----:B------:R3:W-:Y:S01]  /*00f0*/  STL [R1], R2 ;  /* 0x0000000201007387 */ /* 0x0007e20000100800 */
[----:B0-----:R-:W-:Y:S01]  /*0100*/  MOV R4, UR6 ;  /* 0x0000000600047c02 */ /* 0x001fe20008000f00 */
[----:B---34-:R-:W-:-:S07]  /*0110*/  IMAD.U32 R5, RZ, RZ, UR7 ;  /* 0x00000007ff057e24 */ /* 0x018fce000f8e00ff */
[----:B------:R-:W-:-:S07]  /*0120*/  LEPC R20, `(.L_x_0) ;  /* 0x000000001014794e */ /* 0x000fce0000000000 */
[----:B------:R-:W-:Y:S05]  /*0130*/  CALL.ABS.NOINC R8 ;  /* 0x0000000008007343 */ /* 0x000fea0003c00000 */
.L_x_0:
[----:B------:R-:W-:Y:S01]  /*0140*/  ISETP.GT.AND P0, PT, R2, 0xf, PT ;  /* 0x0000000f0200780c */ /* 0x000fe20003f04270 */
[----:B------:R0:W-:Y:S01]  /*0150*/  STL [R1], R2 ;  /* 0x0000000201007387 */ /* 0x0001e20000100800 */
[----:B------:R-:W-:Y:S01]  /*0160*/  MOV R0, 0x0 ;  /* 0x0000000000007802 */ /* 0x000fe20000000f00 */
[----:B------:R-:W-:Y:S01]  /*0170*/  IMAD.MOV.U32 R6, RZ, RZ, R16 ;  /* 0x000000ffff067224 */ /* 0x000fe200078e0010 */
[----:B------:R-:W-:Y:S02]  /*0180*/  MOV R7, R17 ;  /* 0x0000001100077202 */ /* 0x000fe40000000f00 */
[----:B------:R0:W1:Y:S07]  /*0190*/  LDC.64 R8, c[0x4][R0] ;  /* 0x0100000000087b82 */ /* 0x00006e0000000a00 */
[----:B------:R-:W-:Y:S05]  /*01a0*/  @!P0 WARPSYNC.ALL ;  /* 0x0000000000008948 */ /* 0x000fea0003800000 */
[----:B------:R-:W2:Y:S02]  /*01b0*/  LDCU.64 UR4, c[0x4][0x10] ;  /* 0x01000200ff0477ac */ /* 0x000ea40008000a00 */
[----:B--2---:R-:W-:Y:S01]  /*01c0*/  IMAD.U32 R4, RZ, RZ, UR4 ;  /* 0x00000004ff047e24 */ /* 0x004fe2000f8e00ff */
[----:B------:R-:W-:Y:S01]  /*01d0*/  MOV R5, UR5 ;  /* 0x0000000500057c02 */ /* 0x000fe20008000f00 */
[----:B0-----:R-:W-:Y:S06]  /*01e0*/  @!P0 BAR.SYNC.DEFER_BLOCKING 0x0 ;  /* 0x0000000000008b1d */ /* 0x001fec0000010000 */
[----:B------:R-:W-:-:S07]  /*01f0*/  LEPC R20, `(.L_x_1) ;  /* 0x000000001014794e */ /* 0x000fce0000000000 */
[----:B-1----:R-:W-:Y:S05]  /*0200*/  CALL.ABS.NOINC R8 ;  /* 0x0000000008007343 */ /* 0x002fea0003c00000 */
.L_x_1:
[----:B------:R-:W-:Y:S05]  /*0210*/  EXIT ;  /* 0x000000000000794d */ /* 0x000fea0003800000 */
.L_x_2:
[----:B------:R-:W-:-:S00]  /*0220*/  BRA `(.L_x_2) ;  /* 0xfffffffc00fc7947 */ /* 0x000fc0000383ffff */
[----:B------:R-:W-:-:S00]  /*0230*/  NOP ;  /* 0x0000000000007918 */ /* 0x000fc00000000000 */
        /* <DEDUP_REMOVED lines=12> */
.L_x_3:


//--------------------- .nv.global.init           --------------------------
	.section	.nv.global.init,"aw",@progbits
.nv.global.init:
	.type		$str$1,@object
	.size		$str$1,($str - $str$1)
$str$1:
        /*0000*/ 	.byte	0x54, 0x68, 0x72, 0x65, 0x61, 0x64, 0x20, 0x25, 0x64, 0x3a, 0x20, 0x41, 0x66, 0x74, 0x65, 0x72
        /*0010*/ 	.byte	0x20, 0x62, 0x61, 0x72, 0x72, 0x69, 0x65, 0x72, 0x0a, 0x00
	.type		$str,@object
	.size		$str,(.L_0 - $str)
$str:
        /*001a*/ 	.byte	0x54, 0x68, 0x72, 0x65, 0x61, 0x64, 0x20, 0x25, 0x64, 0x3a, 0x20, 0x42, 0x65, 0x66, 0x6f, 0x72
        /*002a*/ 	.byte	0x65, 0x20, 0x62, 0x61, 0x72, 0x72, 0x69, 0x65, 0x72, 0x0a, 0x00
.L_0:


//--------------------- .nv.shared.reserved.0     --------------------------
	.section	.nv.shared.reserved.0,"aw",@nobits
	.weak		__nv_reservedSMEM_offset_0_alias
	.size		__nv_reservedSMEM_offset_0_alias, 0, 64
	.other		__nv_reservedSMEM_offset_0_alias,@"STO_CUDA_RESERVED_SHARED STV_DEFAULT"
__nv_reservedSMEM_offset_0_alias:
	.zero		0
	.zero		64


//--------------------- .nv.constant0._Z14deadlockKernelv --------------------------
	.section	.nv.constant0._Z14deadlockKernelv,"a",@progbits
	.sectionflags	@""
	.align	4
.nv.constant0._Z14deadlockKernelv:
	.zero		896


//--------------------- SYMBOLS --------------------------

	.type		.nv.reservedSmem.offset0,@object
	.size		.nv.reservedSmem.offset0,0x4
	.type		vprintf,@function
